//
// Generated by NVIDIA NVVM Compiler
//
// Compiler Build ID: CL-36424714
// Cuda compilation tools, release 13.0, V13.0.88
// Based on NVVM 20.0.0
//

.version 9.0
.target sm_100
.address_size 64

	// .globl	_Z7MC_testjP17curandStateXORWOWjPj
.global .align 4 .b8 precalc_xorwow_matrix[102400];
.global .align 4 .b8 precalc_xorwow_offset_matrix[102400];
.global .align 4 .b8 mrg32k3aM1[2304];
.global .align 4 .b8 mrg32k3aM2[2304];
.global .align 4 .b8 mrg32k3aM1SubSeq[2016];
.global .align 4 .b8 mrg32k3aM2SubSeq[2016];
.global .align 4 .b8 mrg32k3aM1Seq[2304];
.global .align 4 .b8 mrg32k3aM2Seq[2304];
.const .align 8 .b8 __cr_lgamma_table[72];
.extern .shared .align 16 .b8 sdata[];

.visible .entry _Z7MC_testjP17curandStateXORWOWjPj(
	.param .u32 _Z7MC_testjP17curandStateXORWOWjPj_param_0,
	.param .u64 .ptr .align 1 _Z7MC_testjP17curandStateXORWOWjPj_param_1,
	.param .u32 _Z7MC_testjP17curandStateXORWOWjPj_param_2,
	.param .u64 .ptr .align 1 _Z7MC_testjP17curandStateXORWOWjPj_param_3
)
{
	.reg .pred 	%p<31>;
	.reg .b32 	%r<471>;
	.reg .b32 	%f<7>;
	.reg .b64 	%rd<22>;

	ld.param.u32 	%r210, [_Z7MC_testjP17curandStateXORWOWjPj_param_0];
	ld.param.u64 	%rd9, [_Z7MC_testjP17curandStateXORWOWjPj_param_1];
	ld.param.u32 	%r209, [_Z7MC_testjP17curandStateXORWOWjPj_param_2];
	ld.param.u64 	%rd8, [_Z7MC_testjP17curandStateXORWOWjPj_param_3];
	cvta.to.global.u64 	%rd10, %rd9;
	mov.u32 	%r470, %ntid.x;
	mov.u32 	%r2, %tid.x;
	mov.u32 	%r3, %ctaid.x;
	mad.lo.s32 	%r211, %r3, %r470, %r2;
	mul.wide.s32 	%rd11, %r211, 48;
	add.s64 	%rd1, %rd10, %rd11;
	shl.b32 	%r212, %r2, 2;
	mov.u32 	%r213, sdata;
	add.s32 	%r4, %r213, %r212;
	mov.b32 	%r214, 0;
	st.shared.u32 	[%r4], %r214;
	bar.sync 	0;
	xor.b32  	%r215, %r210, -1429050551;
	mul.lo.s32 	%r216, %r215, 1099087573;
	add.s32 	%r217, %r216, -638133224;
	add.s32 	%r218, %r216, 123456789;
	st.global.v2.u32 	[%rd1], {%r217, %r218};
	xor.b32  	%r219, %r216, 362436069;
	mov.b32 	%r220, -123459836;
	st.global.v2.u32 	[%rd1+8], {%r219, %r220};
	add.s32 	%r221, %r216, 5783321;
	mov.b32 	%r222, -589760388;
	st.global.v2.u32 	[%rd1+16], {%r222, %r221};
	setp.eq.s32 	%p1, %r2, 0;
	@%p1 bra 	$L__BB0_42;
	cvt.u64.u32 	%rd21, %r2;
	mov.b32 	%r367, 0;
$L__BB0_2:
	and.b64  	%rd4, %rd21, 3;
	setp.eq.s64 	%p2, %rd4, 0;
	@%p2 bra 	$L__BB0_41;
	mul.wide.u32 	%rd12, %r367, 3200;
	mov.u64 	%rd13, precalc_xorwow_matrix;
	add.s64 	%rd5, %rd13, %rd12;
	cvt.u32.u64 	%r6, %rd4;
	mov.b32 	%r368, 0;
$L__BB0_4:
	mov.b32 	%r381, 0;
	mov.u32 	%r382, %r381;
	mov.u32 	%r383, %r381;
	mov.u32 	%r384, %r381;
	mov.u32 	%r385, %r381;
	mov.u32 	%r374, %r381;
$L__BB0_5:
	mul.wide.u32 	%rd14, %r374, 4;
	add.s64 	%rd15, %rd1, %rd14;
	ld.global.u32 	%r14, [%rd15+4];
	shl.b32 	%r15, %r374, 5;
	mov.b32 	%r380, 0;
$L__BB0_6:
	.pragma "nounroll";
	shr.u32 	%r227, %r14, %r380;
	and.b32  	%r228, %r227, 1;
	setp.eq.b32 	%p3, %r228, 1;
	not.pred 	%p4, %p3;
	add.s32 	%r229, %r15, %r380;
	mul.lo.s32 	%r230, %r229, 5;
	mul.wide.u32 	%rd16, %r230, 4;
	add.s64 	%rd6, %rd5, %rd16;
	@%p4 bra 	$L__BB0_8;
	ld.global.u32 	%r231, [%rd6];
	xor.b32  	%r385, %r385, %r231;
	ld.global.u32 	%r232, [%rd6+4];
	xor.b32  	%r384, %r384, %r232;
	ld.global.u32 	%r233, [%rd6+8];
	xor.b32  	%r383, %r383, %r233;
	ld.global.u32 	%r234, [%rd6+12];
	xor.b32  	%r382, %r382, %r234;
	ld.global.u32 	%r235, [%rd6+16];
	xor.b32  	%r381, %r381, %r235;
$L__BB0_8:
	and.b32  	%r237, %r227, 2;
	setp.eq.s32 	%p5, %r237, 0;
	@%p5 bra 	$L__BB0_10;
	ld.global.u32 	%r238, [%rd6+20];
	xor.b32  	%r385, %r385, %r238;
	ld.global.u32 	%r239, [%rd6+24];
	xor.b32  	%r384, %r384, %r239;
	ld.global.u32 	%r240, [%rd6+28];
	xor.b32  	%r383, %r383, %r240;
	ld.global.u32 	%r241, [%rd6+32];
	xor.b32  	%r382, %r382, %r241;
	ld.global.u32 	%r242, [%rd6+36];
	xor.b32  	%r381, %r381, %r242;
$L__BB0_10:
	and.b32  	%r244, %r227, 4;
	setp.eq.s32 	%p6, %r244, 0;
	@%p6 bra 	$L__BB0_12;
	ld.global.u32 	%r245, [%rd6+40];
	xor.b32  	%r385, %r385, %r245;
	ld.global.u32 	%r246, [%rd6+44];
	xor.b32  	%r384, %r384, %r246;
	ld.global.u32 	%r247, [%rd6+48];
	xor.b32  	%r383, %r383, %r247;
	ld.global.u32 	%r248, [%rd6+52];
	xor.b32  	%r382, %r382, %r248;
	ld.global.u32 	%r249, [%rd6+56];
	xor.b32  	%r381, %r381, %r249;
$L__BB0_12:
	and.b32  	%r251, %r227, 8;
	setp.eq.s32 	%p7, %r251, 0;
	@%p7 bra 	$L__BB0_14;
	ld.global.u32 	%r252, [%rd6+60];
	xor.b32  	%r385, %r385, %r252;
	ld.global.u32 	%r253, [%rd6+64];
	xor.b32  	%r384, %r384, %r253;
	ld.global.u32 	%r254, [%rd6+68];
	xor.b32  	%r383, %r383, %r254;
	ld.global.u32 	%r255, [%rd6+72];
	xor.b32  	%r382, %r382, %r255;
	ld.global.u32 	%r256, [%rd6+76];
	xor.b32  	%r381, %r381, %r256;
$L__BB0_14:
	and.b32  	%r258, %r227, 16;
	setp.eq.s32 	%p8, %r258, 0;
	@%p8 bra 	$L__BB0_16;
	ld.global.u32 	%r259, [%rd6+80];
	xor.b32  	%r385, %r385, %r259;
	ld.global.u32 	%r260, [%rd6+84];
	xor.b32  	%r384, %r384, %r260;
	ld.global.u32 	%r261, [%rd6+88];
	xor.b32  	%r383, %r383, %r261;
	ld.global.u32 	%r262, [%rd6+92];
	xor.b32  	%r382, %r382, %r262;
	ld.global.u32 	%r263, [%rd6+96];
	xor.b32  	%r381, %r381, %r263;
$L__BB0_16:
	and.b32  	%r265, %r227, 32;
	setp.eq.s32 	%p9, %r265, 0;
	@%p9 bra 	$L__BB0_18;
	ld.global.u32 	%r266, [%rd6+100];
	xor.b32  	%r385, %r385, %r266;
	ld.global.u32 	%r267, [%rd6+104];
	xor.b32  	%r384, %r384, %r267;
	ld.global.u32 	%r268, [%rd6+108];
	xor.b32  	%r383, %r383, %r268;
	ld.global.u32 	%r269, [%rd6+112];
	xor.b32  	%r382, %r382, %r269;
	ld.global.u32 	%r270, [%rd6+116];
	xor.b32  	%r381, %r381, %r270;
$L__BB0_18:
	and.b32  	%r272, %r227, 64;
	setp.eq.s32 	%p10, %r272, 0;
	@%p10 bra 	$L__BB0_20;
	ld.global.u32 	%r273, [%rd6+120];
	xor.b32  	%r385, %r385, %r273;
	ld.global.u32 	%r274, [%rd6+124];
	xor.b32  	%r384, %r384, %r274;
	ld.global.u32 	%r275, [%rd6+128];
	xor.b32  	%r383, %r383, %r275;
	ld.global.u32 	%r276, [%rd6+132];
	xor.b32  	%r382, %r382, %r276;
	ld.global.u32 	%r277, [%rd6+136];
	xor.b32  	%r381, %r381, %r277;
$L__BB0_20:
	and.b32  	%r279, %r227, 128;
	setp.eq.s32 	%p11, %r279, 0;
	@%p11 bra 	$L__BB0_22;
	ld.global.u32 	%r280, [%rd6+140];
	xor.b32  	%r385, %r385, %r280;
	ld.global.u32 	%r281, [%rd6+144];
	xor.b32  	%r384, %r384, %r281;
	ld.global.u32 	%r282, [%rd6+148];
	xor.b32  	%r383, %r383, %r282;
	ld.global.u32 	%r283, [%rd6+152];
	xor.b32  	%r382, %r382, %r283;
	ld.global.u32 	%r284, [%rd6+156];
	xor.b32  	%r381, %r381, %r284;
$L__BB0_22:
	and.b32  	%r286, %r227, 256;
	setp.eq.s32 	%p12, %r286, 0;
	@%p12 bra 	$L__BB0_24;
	ld.global.u32 	%r287, [%rd6+160];
	xor.b32  	%r385, %r385, %r287;
	ld.global.u32 	%r288, [%rd6+164];
	xor.b32  	%r384, %r384, %r288;
	ld.global.u32 	%r289, [%rd6+168];
	xor.b32  	%r383, %r383, %r289;
	ld.global.u32 	%r290, [%rd6+172];
	xor.b32  	%r382, %r382, %r290;
	ld.global.u32 	%r291, [%rd6+176];
	xor.b32  	%r381, %r381, %r291;
$L__BB0_24:
	and.b32  	%r293, %r227, 512;
	setp.eq.s32 	%p13, %r293, 0;
	@%p13 bra 	$L__BB0_26;
	ld.global.u32 	%r294, [%rd6+180];
	xor.b32  	%r385, %r385, %r294;
	ld.global.u32 	%r295, [%rd6+184];
	xor.b32  	%r384, %r384, %r295;
	ld.global.u32 	%r296, [%rd6+188];
	xor.b32  	%r383, %r383, %r296;
	ld.global.u32 	%r297, [%rd6+192];
	xor.b32  	%r382, %r382, %r297;
	ld.global.u32 	%r298, [%rd6+196];
	xor.b32  	%r381, %r381, %r298;
$L__BB0_26:
	and.b32  	%r300, %r227, 1024;
	setp.eq.s32 	%p14, %r300, 0;
	@%p14 bra 	$L__BB0_28;
	ld.global.u32 	%r301, [%rd6+200];
	xor.b32  	%r385, %r385, %r301;
	ld.global.u32 	%r302, [%rd6+204];
	xor.b32  	%r384, %r384, %r302;
	ld.global.u32 	%r303, [%rd6+208];
	xor.b32  	%r383, %r383, %r303;
	ld.global.u32 	%r304, [%rd6+212];
	xor.b32  	%r382, %r382, %r304;
	ld.global.u32 	%r305, [%rd6+216];
	xor.b32  	%r381, %r381, %r305;
$L__BB0_28:
	and.b32  	%r307, %r227, 2048;
	setp.eq.s32 	%p15, %r307, 0;
	@%p15 bra 	$L__BB0_30;
	ld.global.u32 	%r308, [%rd6+220];
	xor.b32  	%r385, %r385, %r308;
	ld.global.u32 	%r309, [%rd6+224];
	xor.b32  	%r384, %r384, %r309;
	ld.global.u32 	%r310, [%rd6+228];
	xor.b32  	%r383, %r383, %r310;
	ld.global.u32 	%r311, [%rd6+232];
	xor.b32  	%r382, %r382, %r311;
	ld.global.u32 	%r312, [%rd6+236];
	xor.b32  	%r381, %r381, %r312;
$L__BB0_30:
	and.b32  	%r314, %r227, 4096;
	setp.eq.s32 	%p16, %r314, 0;
	@%p16 bra 	$L__BB0_32;
	ld.global.u32 	%r315, [%rd6+240];
	xor.b32  	%r385, %r385, %r315;
	ld.global.u32 	%r316, [%rd6+244];
	xor.b32  	%r384, %r384, %r316;
	ld.global.u32 	%r317, [%rd6+248];
	xor.b32  	%r383, %r383, %r317;
	ld.global.u32 	%r318, [%rd6+252];
	xor.b32  	%r382, %r382, %r318;
	ld.global.u32 	%r319, [%rd6+256];
	xor.b32  	%r381, %r381, %r319;
$L__BB0_32:
	and.b32  	%r321, %r227, 8192;
	setp.eq.s32 	%p17, %r321, 0;
	@%p17 bra 	$L__BB0_34;
	ld.global.u32 	%r322, [%rd6+260];
	xor.b32  	%r385, %r385, %r322;
	ld.global.u32 	%r323, [%rd6+264];
	xor.b32  	%r384, %r384, %r323;
	ld.global.u32 	%r324, [%rd6+268];
	xor.b32  	%r383, %r383, %r324;
	ld.global.u32 	%r325, [%rd6+272];
	xor.b32  	%r382, %r382, %r325;
	ld.global.u32 	%r326, [%rd6+276];
	xor.b32  	%r381, %r381, %r326;
$L__BB0_34:
	and.b32  	%r328, %r227, 16384;
	setp.eq.s32 	%p18, %r328, 0;
	@%p18 bra 	$L__BB0_36;
	ld.global.u32 	%r329, [%rd6+280];
	xor.b32  	%r385, %r385, %r329;
	ld.global.u32 	%r330, [%rd6+284];
	xor.b32  	%r384, %r384, %r330;
	ld.global.u32 	%r331, [%rd6+288];
	xor.b32  	%r383, %r383, %r331;
	ld.global.u32 	%r332, [%rd6+292];
	xor.b32  	%r382, %r382, %r332;
	ld.global.u32 	%r333, [%rd6+296];
	xor.b32  	%r381, %r381, %r333;
$L__BB0_36:
	and.b32  	%r335, %r227, 32768;
	setp.eq.s32 	%p19, %r335, 0;
	@%p19 bra 	$L__BB0_38;
	ld.global.u32 	%r336, [%rd6+300];
	xor.b32  	%r385, %r385, %r336;
	ld.global.u32 	%r337, [%rd6+304];
	xor.b32  	%r384, %r384, %r337;
	ld.global.u32 	%r338, [%rd6+308];
	xor.b32  	%r383, %r383, %r338;
	ld.global.u32 	%r339, [%rd6+312];
	xor.b32  	%r382, %r382, %r339;
	ld.global.u32 	%r340, [%rd6+316];
	xor.b32  	%r381, %r381, %r340;
$L__BB0_38:
	add.s32 	%r380, %r380, 16;
	setp.ne.s32 	%p20, %r380, 32;
	@%p20 bra 	$L__BB0_6;
	mad.lo.s32 	%r341, %r374, -31, %r15;
	add.s32 	%r374, %r341, 1;
	setp.ne.s32 	%p21, %r374, 5;
	@%p21 bra 	$L__BB0_5;
	st.global.u32 	[%rd1+4], %r385;
	st.global.u32 	[%rd1+8], %r384;
	st.global.u32 	[%rd1+12], %r383;
	st.global.u32 	[%rd1+16], %r382;
	st.global.u32 	[%rd1+20], %r381;
	add.s32 	%r368, %r368, 1;
	setp.lt.u32 	%p22, %r368, %r6;
	@%p22 bra 	$L__BB0_4;
$L__BB0_41:
	shr.u64 	%rd7, %rd21, 2;
	add.s32 	%r367, %r367, 1;
	setp.gt.u64 	%p23, %rd21, 3;
	mov.u64 	%rd21, %rd7;
	@%p23 bra 	$L__BB0_2;
$L__BB0_42:
	mov.b32 	%r469, 0;
	st.global.v2.u32 	[%rd1+24], {%r469, %r469};
	st.global.u32 	[%rd1+32], %r469;
	mov.b64 	%rd17, 0;
	st.global.u64 	[%rd1+40], %rd17;
	bar.sync 	0;
	setp.ge.u32 	%p24, %r2, %r209;
	@%p24 bra 	$L__BB0_46;
	ld.global.v2.u32 	{%r461, %r466}, [%rd1];
	ld.global.v2.u32 	{%r465, %r464}, [%rd1+8];
	ld.global.v2.u32 	{%r463, %r462}, [%rd1+16];
	mov.u32 	%r344, %nctaid.x;
	mul.lo.s32 	%r192, %r344, %r470;
	mov.b32 	%r469, 0;
	mov.u32 	%r468, %r2;
$L__BB0_44:
	mov.u32 	%r196, %r464;
	mov.u32 	%r195, %r463;
	mov.u32 	%r464, %r462;
	shr.u32 	%r345, %r466, 2;
	xor.b32  	%r346, %r345, %r466;
	shl.b32 	%r347, %r464, 4;
	shl.b32 	%r348, %r346, 1;
	xor.b32  	%r349, %r348, %r347;
	xor.b32  	%r350, %r349, %r346;
	xor.b32  	%r463, %r350, %r464;
	add.s32 	%r351, %r461, %r463;
	add.s32 	%r352, %r351, 362437;
	cvt.rn.f32.u32 	%f1, %r352;
	fma.rn.f32 	%f2, %f1, 0f2F800000, 0f2F000000;
	shr.u32 	%r353, %r465, 2;
	xor.b32  	%r354, %r353, %r465;
	shl.b32 	%r355, %r463, 4;
	shl.b32 	%r356, %r354, 1;
	xor.b32  	%r357, %r356, %r355;
	xor.b32  	%r358, %r357, %r354;
	xor.b32  	%r462, %r358, %r463;
	add.s32 	%r461, %r461, 724874;
	add.s32 	%r359, %r462, %r461;
	cvt.rn.f32.u32 	%f3, %r359;
	fma.rn.f32 	%f4, %f3, 0f2F800000, 0f2F000000;
	mul.f32 	%f5, %f4, %f4;
	fma.rn.f32 	%f6, %f2, %f2, %f5;
	setp.lt.f32 	%p25, %f6, 0f3F800000;
	selp.u32 	%r360, 1, 0, %p25;
	add.s32 	%r469, %r469, %r360;
	add.s32 	%r468, %r468, %r192;
	setp.lt.u32 	%p26, %r468, %r209;
	mov.u32 	%r465, %r195;
	mov.u32 	%r466, %r196;
	@%p26 bra 	$L__BB0_44;
	st.global.v2.u32 	[%rd1+8], {%r195, %r464};
	st.global.v2.u32 	[%rd1+16], {%r463, %r462};
	st.global.v2.u32 	[%rd1], {%r461, %r196};
$L__BB0_46:
	bar.sync 	0;
	st.shared.u32 	[%r4], %r469;
	bar.sync 	0;
	setp.lt.u32 	%p27, %r470, 2;
	@%p27 bra 	$L__BB0_50;
$L__BB0_47:
	shr.u32 	%r208, %r470, 1;
	setp.ge.u32 	%p28, %r2, %r208;
	@%p28 bra 	$L__BB0_49;
	ld.shared.u32 	%r361, [%r4];
	shl.b32 	%r362, %r208, 2;
	add.s32 	%r363, %r4, %r362;
	ld.shared.u32 	%r364, [%r363];
	add.s32 	%r365, %r364, %r361;
	st.shared.u32 	[%r4], %r365;
$L__BB0_49:
	setp.gt.u32 	%p29, %r470, 3;
	mov.u32 	%r470, %r208;
	@%p29 bra 	$L__BB0_47;
$L__BB0_50:
	setp.ne.s32 	%p30, %r2, 0;
	bar.sync 	0;
	@%p30 bra 	$L__BB0_52;
	ld.shared.u32 	%r366, [sdata];
	cvta.to.global.u64 	%rd18, %rd8;
	mul.wide.u32 	%rd19, %r3, 4;
	add.s64 	%rd20, %rd18, %rd19;
	st.global.u32 	[%rd20], %r366;
$L__BB0_52:
	ret;

}


// ===== COMPILED SASS (sm_100) =====

	.target	sm_100

	.elftype	@"ET_EXEC"


//--------------------- .note.nv.tkinfo           --------------------------
	.section	.note.nv.tkinfo,"",@"SHT_NOTE"
	.sectionflags	@"SHF_NOTE_NV_TKINFO"
	.tkinfo
        /*0018*/ 	.word	0x00000002
        /*0030*/ 	.string	""
        /*0030*/ 	.string	"ptxas"
        /*0030*/ 	.string	"Cuda compilation tools, release 13.0, V13.0.88"
        /*0030*/ 	.string	"Build cuda_13.0.r13.0/compiler.36424714_0"
        /*0030*/ 	.string	"-arch sm_100 -m 64 "



//--------------------- .note.nv.cuinfo           --------------------------
	.section	.note.nv.cuinfo,"",@"SHT_NOTE"
	.sectionflags	@"SHF_NOTE_NV_CUINFO"
        /*0018*/ 	.short	0x0002
        /*001a*/ 	.short	0x0064
        /*001c*/ 	.short	0x0082
	.zero		2


//--------------------- .nv.info                  --------------------------
	.section	.nv.info,"",@"SHT_CUDA_INFO"
	.align	4


	//----- nvinfo : EIATTR_REGCOUNT
	.align		4
        /*0000*/ 	.byte	0x04, 0x2f
        /*0002*/ 	.short	(.L_10 - .L_9)
	.align		4
.L_9:
        /*0004*/ 	.word	index@(_Z7MC_testjP17curandStateXORWOWjPj)
        /*0008*/ 	.word	0x0000001f


	//----- nvinfo : EIATTR_FRAME_SIZE
	.align		4
.L_10:
        /*000c*/ 	.byte	0x04, 0x11
        /*000e*/ 	.short	(.L_12 - .L_11)
	.align		4
.L_11:
        /*0010*/ 	.word	index@(_Z7MC_testjP17curandStateXORWOWjPj)
        /*0014*/ 	.word	0x00000000


	//----- nvinfo : EIATTR_MIN_STACK_SIZE
	.align		4
.L_12:
        /*0018*/ 	.byte	0x04, 0x12
        /*001a*/ 	.short	(.L_14 - .L_13)
	.align		4
.L_13:
        /*001c*/ 	.word	index@(_Z7MC_testjP17curandStateXORWOWjPj)
        /*0020*/ 	.word	0x00000000
.L_14:


//--------------------- .nv.compat                --------------------------
	.section	.nv.compat,"",@"SHT_CUDA_COMPAT_INFO"
	.align	4
        /*0000*/ 	.byte	0x02, 0x09, 0x00, 0x00, 0x02, 0x02, 0x01, 0x00, 0x02, 0x05, 0x05, 0x00, 0x03, 0x07, 0x01, 0x01
        /*0010*/ 	.byte	0x02, 0x03, 0x00, 0x00, 0x02, 0x06, 0x01, 0x00, 0x04, 0x0b, 0x08, 0x00, 0x01, 0x00, 0x00, 0x00
        /*0020*/ 	.byte	0x00, 0x00, 0x00, 0x00


//--------------------- .nv.info._Z7MC_testjP17curandStateXORWOWjPj --------------------------
	.section	.nv.info._Z7MC_testjP17curandStateXORWOWjPj,"",@"SHT_CUDA_INFO"
	.sectionflags	@""
	.align	4


	//----- nvinfo : EIATTR_CUDA_API_VERSION
	.align		4
        /*0000*/ 	.byte	0x04, 0x37
        /*0002*/ 	.short	(.L_16 - .L_15)
.L_15:
        /*0004*/ 	.word	0x00000082


	//----- nvinfo : EIATTR_KPARAM_INFO
	.align		4
.L_16:
        /*0008*/ 	.byte	0x04, 0x17
        /*000a*/ 	.short	(.L_18 - .L_17)
.L_17:
        /*000c*/ 	.word	0x00000000
        /*0010*/ 	.short	0x0003
        /*0012*/ 	.short	0x0018
        /*0014*/ 	.byte	0x00, 0xf5, 0x21, 0x00


	//----- nvinfo : EIATTR_KPARAM_INFO
	.align		4
.L_18:
        /*0018*/ 	.byte	0x04, 0x17
        /*001a*/ 	.short	(.L_20 - .L_19)
.L_19:
        /*001c*/ 	.word	0x00000000
        /*0020*/ 	.short	0x0002
        /*0022*/ 	.short	0x0010
        /*0024*/ 	.byte	0x00, 0xf0, 0x11, 0x00


	//----- nvinfo : EIATTR_KPARAM_INFO
	.align		4
.L_20:
        /*0028*/ 	.byte	0x04, 0x17
        /*002a*/ 	.short	(.L_22 - .L_21)
.L_21:
        /*002c*/ 	.word	0x00000000
        /*0030*/ 	.short	0x0001
        /*0032*/ 	.short	0x0008
        /*0034*/ 	.byte	0x00, 0xf5, 0x21, 0x00


	//----- nvinfo : EIATTR_KPARAM_INFO
	.align		4
.L_22:
        /*0038*/ 	.byte	0x04, 0x17
        /*003a*/ 	.short	(.L_24 - .L_23)
.L_23:
        /*003c*/ 	.word	0x00000000
        /*0040*/ 	.short	0x0000
        /*0042*/ 	.short	0x0000
        /*0044*/ 	.byte	0x00, 0xf0, 0x11, 0x00


	//----- nvinfo : EIATTR_SPARSE_MMA_MASK
	.align		4
.L_24:
        /*0048*/ 	.byte	0x03, 0x50
        /*004a*/ 	.short	0x0000


	//----- nvinfo : EIATTR_MAXREG_COUNT
	.align		4
        /*004c*/ 	.byte	0x03, 0x1b
        /*004e*/ 	.short	0x00ff


	//----- nvinfo : EIATTR_NUM_BARRIERS
	.align		4
        /*0050*/ 	.byte	0x02, 0x4c
        /*0052*/ 	.byte	0x01
	.zero		1


	//----- nvinfo : EIATTR_MERCURY_ISA_VERSION
	.align		4
        /*0054*/ 	.byte	0x03, 0x5f
        /*0056*/ 	.short	0x0101


	//----- nvinfo : EIATTR_VRC_CTA_INIT_COUNT
	.align		4
        /*0058*/ 	.byte	0x02, 0x4a
	.zero		1
	.zero		1


	//----- nvinfo : EIATTR_EXIT_INSTR_OFFSETS
	.align		4
        /*005c*/ 	.byte	0x04, 0x1c
        /*005e*/ 	.short	(.L_26 - .L_25)


	//   ....[0]....
.L_25:
        /*0060*/ 	.word	0x00001480


	//   ....[1]....
        /*0064*/ 	.word	0x00001500


	//----- nvinfo : EIATTR_CRS_STACK_SIZE
	.align		4
.L_26:
        /*0068*/ 	.byte	0x04, 0x1e
        /*006a*/ 	.short	(.L_28 - .L_27)
.L_27:
        /*006c*/ 	.word	0x00000000


	//----- nvinfo : EIATTR_CBANK_PARAM_SIZE
	.align		4
.L_28:
        /*0070*/ 	.byte	0x03, 0x19
        /*0072*/ 	.short	0x0020


	//----- nvinfo : EIATTR_PARAM_CBANK
	.align		4
        /*0074*/ 	.byte	0x04, 0x0a
        /*0076*/ 	.short	(.L_30 - .L_29)
	.align		4
.L_29:
        /*0078*/ 	.word	index@(.nv.constant0._Z7MC_testjP17curandStateXORWOWjPj)
        /*007c*/ 	.short	0x0380
        /*007e*/ 	.short	0x0020


	//----- nvinfo : EIATTR_SW_WAR
	.align		4
.L_30:
        /*0080*/ 	.byte	0x04, 0x36
        /*0082*/ 	.short	(.L_32 - .L_31)
.L_31:
        /*0084*/ 	.word	0x00000008
.L_32:


//--------------------- .nv.callgraph             --------------------------
	.section	.nv.callgraph,"",@"SHT_CUDA_CALLGRAPH"
	.align	4
	.sectionentsize	8
	.align		4
        /*0000*/ 	.word	0x00000000
	.align		4
        /*0004*/ 	.word	0xffffffff
	.align		4
        /*0008*/ 	.word	0x00000000
	.align		4
        /*000c*/ 	.word	0xfffffffe
	.align		4
        /*0010*/ 	.word	0x00000000
	.align		4
        /*0014*/ 	.word	0xfffffffd
	.align		4
        /*0018*/ 	.word	0x00000000
	.align		4
        /*001c*/ 	.word	0xfffffffc


//--------------------- .nv.constant4             --------------------------
	.section	.nv.constant4,"a",@progbits
	.align	8
	.align		8
.nv.constant4:
        /*0000*/ 	.dword	precalc_xorwow_matrix
	.align		8
        /*0008*/ 	.dword	precalc_xorwow_offset_matrix
	.align		8
        /*0010*/ 	.dword	mrg32k3aM1
	.align		8
        /*0018*/ 	.dword	mrg32k3aM2
	.align		8
        /*0020*/ 	.dword	mrg32k3aM1SubSeq
	.align		8
        /*0028*/ 	.dword	mrg32k3aM2SubSeq
	.align		8
        /*0030*/ 	.dword	mrg32k3aM1Seq
	.align		8
        /*0038*/ 	.dword	mrg32k3aM2Seq


//--------------------- .nv.constant3             --------------------------
	.section	.nv.constant3,"a",@progbits
	.align	8
.nv.constant3:
	.type		__cr_lgamma_table,@object
	.size		__cr_lgamma_table,(.L_8 - __cr_lgamma_table)
__cr_lgamma_table:
        /*0000*/ 	.byte	0x00, 0x00, 0x00, 0x00, 0x00, 0x00, 0x00, 0x00, 0x00, 0x00, 0x00, 0x00, 0x00, 0x00, 0x00, 0x00
        /*0010*/ 	.byte	0xef, 0x39, 0xfa, 0xfe, 0x42, 0x2e, 0xe6, 0x3f, 0x02, 0x20, 0x2a, 0xfa, 0x0b, 0xab, 0xfc, 0x3f
        /*0020*/ 	.byte	0xf9, 0x2c, 0x92, 0x7c, 0xa7, 0x6c, 0x09, 0x40, 0xc9, 0x79, 0x44, 0x3c, 0x64, 0x26, 0x13, 0x40
        /*0030*/ 	.byte	0xca, 0x01, 0xcf, 0x3a, 0x27, 0x51, 0x1a, 0x40, 0x30, 0xcc, 0x2d, 0xf3, 0xe1, 0x0c, 0x21, 0x40
        /*0040*/ 	.byte	0x0d, 0xb7, 0xfc, 0x82, 0x8e, 0x35, 0x25, 0x40
.L_8:


//--------------------- .text._Z7MC_testjP17curandStateXORWOWjPj --------------------------
	.section	.text._Z7MC_testjP17curandStateXORWOWjPj,"ax",@progbits
	.align	128
        .global         _Z7MC_testjP17curandStateXORWOWjPj
        .type           _Z7MC_testjP17curandStateXORWOWjPj,@function
        .size           _Z7MC_testjP17curandStateXORWOWjPj,(.L_x_15 - _Z7MC_testjP17curandStateXORWOWjPj)
        .other          _Z7MC_testjP17curandStateXORWOWjPj,@"STO_CUDA_ENTRY STV_DEFAULT"
_Z7MC_testjP17curandStateXORWOWjPj:
.text._Z7MC_testjP17curandStateXORWOWjPj:
[----:B------:R-:W-:Y:S01]  /*0000*/  LDC R1, c[0x0][0x37c] ;  /* 0x0000df00ff017b82 */ /* 0x000fe20000000800 */
[----:B------:R-:W0:Y:S07]  /*0010*/  S2R R11, SR_TID.X ;  /* 0x00000000000b7919 */ /* 0x000e2e0000002100 */
[----:B------:R-:W1:Y:S01]  /*0020*/  S2UR UR5, SR_CgaCtaId ;  /* 0x00000000000579c3 */ /* 0x000e620000008800 */
[----:B------:R-:W-:Y:S01]  /*0030*/  UMOV UR4, 0x400 ;  /* 0x0000040000047882 */ /* 0x000fe20000000000 */
[----:B------:R-:W2:Y:S01]  /*0040*/  LDCU UR8, c[0x0][0x360] ;  /* 0x00006c00ff0877ac */ /* 0x000ea20008000800 */
[----:B------:R-:W2:Y:S01]  /*0050*/  S2R R10, SR_CTAID.X ;  /* 0x00000000000a7919 */ /* 0x000ea20000002500 */
[----:B------:R-:W-:Y:S01]  /*0060*/  IMAD.MOV.U32 R9, RZ, RZ, -0x75bd8fc ;  /* 0xf8a42704ff097424 */ /* 0x000fe200078e00ff */
[----:B------:R-:W-:Y:S01]  /*0070*/  BSSY.RECONVERGENT B0, `(.L_x_0) ;  /* 0x00000ee000007945 */ /* 0x000fe20003800200 */
[----:B------:R-:W3:Y:S01]  /*0080*/  LDCU.64 UR6, c[0x0][0x358] ;  /* 0x00006b00ff0677ac */ /* 0x000ee20008000a00 */
[----:B------:R-:W-:Y:S01]  /*0090*/  IMAD.MOV.U32 R12, RZ, RZ, -0x23270784 ;  /* 0xdcd8f87cff0c7424 */ /* 0x000fe200078e00ff */
[----:B------:R-:W4:Y:S08]  /*00a0*/  LDC R0, c[0x0][0x380] ;  /* 0x0000e000ff007b82 */ /* 0x000f300000000800 */
[----:B------:R-:W5:Y:S01]  /*00b0*/  LDC.64 R2, c[0x0][0x388] ;  /* 0x0000e200ff027b82 */ /* 0x000f620000000a00 */
[----:B-1----:R-:W-:-:S06]  /*00c0*/  ULEA UR4, UR5, UR4, 0x18 ;  /* 0x0000000405047291 */ /* 0x002fcc000f8ec0ff */
[C---:B0-----:R-:W-:Y:S02]  /*00d0*/  LEA R4, R11.reuse, UR4, 0x2 ;  /* 0x000000040b047c11 */ /* 0x041fe4000f8e10ff */
[----:B----4-:R-:W-:Y:S01]  /*00e0*/  LOP3.LUT R0, R0, 0xaad26b49, RZ, 0x3c, !PT ;  /* 0xaad26b4900007812 */ /* 0x010fe200078e3cff */
[----:B--2---:R-:W-:Y:S02]  /*00f0*/  IMAD R5, R10, UR8, R11 ;  /* 0x000000080a057c24 */ /* 0x004fe4000f8e020b */
[----:B------:R0:W-:Y:S01]  /*0100*/  STS [R4], RZ ;  /* 0x000000ff04007388 */ /* 0x0001e20000000800 */
[----:B------:R-:W-:Y:S01]  /*0110*/  BAR.SYNC.DEFER_BLOCKING 0x0 ;  /* 0x0000000000007b1d */ /* 0x000fe20000010000 */
[----:B------:R-:W-:Y:S01]  /*0120*/  IMAD R0, R0, 0x4182bed5, RZ ;  /* 0x4182bed500007824 */ /* 0x000fe200078e02ff */
[----:B------:R-:W-:Y:S01]  /*0130*/  ISETP.NE.AND P0, PT, R11, RZ, PT ;  /* 0x000000ff0b00720c */ /* 0x000fe20003f05270 */
[----:B-----5:R-:W-:-:S03]  /*0140*/  IMAD.WIDE R2, R5, 0x30, R2 ;  /* 0x0000003005027825 */ /* 0x020fc600078e0202 */
[C---:B------:R-:W-:Y:S01]  /*0150*/  LOP3.LUT R8, R0.reuse, 0x159a55e5, RZ, 0x3c, !PT ;  /* 0x159a55e500087812 */ /* 0x040fe200078e3cff */
[C---:B------:R-:W-:Y:S02]  /*0160*/  VIADD R6, R0.reuse, 0xd9f6dc18 ;  /* 0xd9f6dc1800067836 */ /* 0x040fe40000000000 */
[C---:B------:R-:W-:Y:S02]  /*0170*/  VIADD R7, R0.reuse, 0x75bcd15 ;  /* 0x075bcd1500077836 */ /* 0x040fe40000000000 */
[----:B------:R-:W-:Y:S02]  /*0180*/  VIADD R13, R0, 0x583f19 ;  /* 0x00583f19000d7836 */ /* 0x000fe40000000000 */
[----:B------:R-:W-:Y:S01]  /*0190*/  IMAD.U32 R0, RZ, RZ, UR8 ;  /* 0x00000008ff007e24 */ /* 0x000fe2000f8e00ff */
[----:B---3--:R0:W-:Y:S04]  /*01a0*/  STG.E.64 desc[UR6][R2.64], R6 ;  /* 0x0000000602007986 */ /* 0x0081e8000c101b06 */
[----:B------:R0:W-:Y:S04]  /*01b0*/  STG.E.64 desc[UR6][R2.64+0x8], R8 ;  /* 0x0000080802007986 */ /* 0x0001e8000c101b06 */
[----:B------:R0:W-:Y:S01]  /*01c0*/  STG.E.64 desc[UR6][R2.64+0x10], R12 ;  /* 0x0000100c02007986 */ /* 0x0001e2000c101b06 */
[----:B------:R-:W-:Y:S05]  /*01d0*/  @!P0 BRA `(.L_x_1) ;  /* 0x0000000c005c8947 */ /* 0x000fea0003800000 */
[----:B0-----:R-:W-:-:S07]  /*01e0*/  CS2R R12, SRZ ;  /* 0x00000000000c7805 */ /* 0x001fce000001ff00 */
.L_x_7:
[----:B0-----:R-:W-:Y:S01]  /*01f0*/  LOP3.LUT R2, R11, 0x3, RZ, 0xc0, !PT ;  /* 0x000000030b027812 */ /* 0x001fe200078ec0ff */
[----:B------:R-:W-:Y:S03]  /*0200*/  BSSY.RECONVERGENT B1, `(.L_x_2) ;  /* 0x00000ce000017945 */ /* 0x000fe60003800200 */
[----:B------:R-:W-:-:S04]  /*0210*/  ISETP.NE.U32.AND P0, PT, R2, RZ, PT ;  /* 0x000000ff0200720c */ /* 0x000fc80003f05070 */
[----:B------:R-:W-:-:S13]  /*0220*/  ISETP.NE.AND.EX P0, PT, RZ, RZ, PT, P0 ;  /* 0x000000ffff00720c */ /* 0x000fda0003f05300 */
[----:B------:R-:W-:Y:S05]  /*0230*/  @!P0 BRA `(.L_x_3) ;  /* 0x0000000c00288947 */ /* 0x000fea0003800000 */
[----:B------:R-:W0:Y:S01]  /*0240*/  LDC.64 R4, c[0x4][RZ] ;  /* 0x01000000ff047b82 */ /* 0x000e220000000a00 */
[----:B------:R-:W-:Y:S02]  /*0250*/  IMAD.MOV.U32 R14, RZ, RZ, RZ ;  /* 0x000000ffff0e7224 */ /* 0x000fe400078e00ff */
[----:B0-----:R-:W-:-:S07]  /*0260*/  IMAD.WIDE.U32 R4, R13, 0xc80, R4 ;  /* 0x00000c800d047825 */ /* 0x001fce00078e0004 */
.L_x_6:
[----:B0-----:R-:W-:Y:S01]  /*0270*/  IMAD.MOV.U32 R15, RZ, RZ, RZ ;  /* 0x000000ffff0f7224 */ /* 0x001fe200078e00ff */
[----:B------:R-:W-:Y:S01]  /*0280*/  CS2R R6, SRZ ;  /* 0x0000000000067805 */ /* 0x000fe2000001ff00 */
[----:B------:R-:W-:Y:S01]  /*0290*/  IMAD.MOV.U32 R16, RZ, RZ, RZ ;  /* 0x000000ffff107224 */ /* 0x000fe200078e00ff */
[----:B------:R-:W-:-:S07]  /*02a0*/  CS2R R2, SRZ ;  /* 0x0000000000027805 */ /* 0x000fce000001ff00 */
.L_x_5:
[----:B------:R-:W0:Y:S01]  /*02b0*/  S2R R17, SR_TID.X ;  /* 0x0000000000117919 */ /* 0x000e220000002100 */
[----:B------:R-:W1:Y:S01]  /*02c0*/  LDC.64 R8, c[0x0][0x388] ;  /* 0x0000e200ff087b82 */ /* 0x000e620000000a00 */
[----:B0-----:R-:W-:-:S04]  /*02d0*/  IMAD R17, R10, UR8, R17 ;  /* 0x000000080a117c24 */ /* 0x001fc8000f8e0211 */
[----:B-1----:R-:W-:-:S04]  /*02e0*/  IMAD.WIDE R8, R17, 0x30, R8 ;  /* 0x0000003011087825 */ /* 0x002fc800078e0208 */
[----:B------:R-:W-:-:S05]  /*02f0*/  IMAD.WIDE.U32 R8, R16, 0x4, R8 ;  /* 0x0000000410087825 */ /* 0x000fca00078e0008 */
[----:B------:R0:W5:Y:S01]  /*0300*/  LDG.E R17, desc[UR6][R8.64+0x4] ;  /* 0x0000040608117981 */ /* 0x000162000c1e1900 */
[----:B------:R-:W-:-:S07]  /*0310*/  IMAD.MOV.U32 R18, RZ, RZ, RZ ;  /* 0x000000ffff127224 */ /* 0x000fce00078e00ff */
.L_x_4:
[----:B-----5:R-:W-:Y:S01]  /*0320*/  SHF.R.U32.HI R23, RZ, R18, R17 ;  /* 0x00000012ff177219 */ /* 0x020fe20000011611 */
[----:B0-----:R-:W-:-:S03]  /*0330*/  IMAD.SHL.U32 R9, R16, 0x20, RZ ;  /* 0x0000002010097824 */ /* 0x001fc600078e00ff */
[----:B------:R-:W-:Y:S01]  /*0340*/  LOP3.LUT R19, R23, 0x1, RZ, 0xc0, !PT ;  /* 0x0000000117137812 */ /* 0x000fe200078ec0ff */
[----:B------:R-:W-:-:S03]  /*0350*/  IMAD.IADD R8, R9, 0x1, R18 ;  /* 0x0000000109087824 */ /* 0x000fc600078e0212 */
[----:B------:R-:W-:Y:S01]  /*0360*/  ISETP.NE.U32.AND P0, PT, R19, 0x1, PT ;  /* 0x000000011300780c */ /* 0x000fe20003f05070 */
[----:B------:R-:W-:-:S03]  /*0370*/  IMAD R9, R8, 0x5, RZ ;  /* 0x0000000508097824 */ /* 0x000fc600078e02ff */
[----:B------:R-:W-:Y:S01]  /*0380*/  R2P PR, R23, 0x7e ;  /* 0x0000007e17007804 */ /* 0x000fe20000000000 */
[----:B------:R-:W-:-:S08]  /*0390*/  IMAD.WIDE.U32 R8, R9, 0x4, R4 ;  /* 0x0000000409087825 */ /* 0x000fd000078e0004 */
[----:B------:R-:W2:Y:S04]  /*03a0*/  @!P0 LDG.E R20, desc[UR6][R8.64] ;  /* 0x0000000608148981 */ /* 0x000ea8000c1e1900 */
[----:B------:R-:W3:Y:S04]  /*03b0*/  @!P0 LDG.E R22, desc[UR6][R8.64+0x10] ;  /* 0x0000100608168981 */ /* 0x000ee8000c1e1900 */
[----:B------:R-:W4:Y:S04]  /*03c0*/  @P1 LDG.E R24, desc[UR6][R8.64+0x14] ;  /* 0x0000140608181981 */ /* 0x000f28000c1e1900 */
[----:B------:R-:W4:Y:S04]  /*03d0*/  @P2 LDG.E R26, desc[UR6][R8.64+0x28] ;  /* 0x00002806081a2981 */ /* 0x000f28000c1e1900 */
[----:B------:R-:W4:Y:S04]  /*03e0*/  @!P0 LDG.E R19, desc[UR6][R8.64+0x4] ;  /* 0x0000040608138981 */ /* 0x000f28000c1e1900 */
[----:B------:R-:W4:Y:S04]  /*03f0*/  @!P0 LDG.E R21, desc[UR6][R8.64+0xc] ;  /* 0x00000c0608158981 */ /* 0x000f28000c1e1900 */
[----:B------:R-:W4:Y:S04]  /*0400*/  @P1 LDG.E R25, desc[UR6][R8.64+0x18] ;  /* 0x0000180608191981 */ /* 0x000f28000c1e1900 */
[----:B------:R-:W4:Y:S04]  /*0410*/  @P3 LDG.E R28, desc[UR6][R8.64+0x3c] ;  /* 0x00003c06081c3981 */ /* 0x000f28000c1e1900 */
[----:B------:R-:W4:Y:S01]  /*0420*/  @P6 LDG.E R27, desc[UR6][R8.64+0x7c] ;  /* 0x00007c06081b6981 */ /* 0x000f22000c1e1900 */
[----:B--2---:R-:W-:-:S03]  /*0430*/  @!P0 LOP3.LUT R15, R15, R20, RZ, 0x3c, !PT ;  /* 0x000000140f0f8212 */ /* 0x004fc600078e3cff */
[----:B------:R-:W2:Y:S01]  /*0440*/  @!P0 LDG.E R20, desc[UR6][R8.64+0x8] ;  /* 0x0000080608148981 */ /* 0x000ea2000c1e1900 */
[----:B---3--:R-:W-:-:S03]  /*0450*/  @!P0 LOP3.LUT R7, R7, R22, RZ, 0x3c, !PT ;  /* 0x0000001607078212 */ /* 0x008fc600078e3cff */
[----:B------:R-:W3:Y:S01]  /*0460*/  @P1 LDG.E R22, desc[UR6][R8.64+0x24] ;  /* 0x0000240608161981 */ /* 0x000ee2000c1e1900 */
[----:B----4-:R-:W-:-:S03]  /*0470*/  @P1 LOP3.LUT R15, R15, R24, RZ, 0x3c, !PT ;  /* 0x000000180f0f1212 */ /* 0x010fc600078e3cff */
[----:B------:R-:W4:Y:S01]  /*0480*/  @P2 LDG.E R24, desc[UR6][R8.64+0x38] ;  /* 0x0000380608182981 */ /* 0x000f22000c1e1900 */
[----:B------:R-:W-:-:S03]  /*0490*/  @P2 LOP3.LUT R15, R15, R26, RZ, 0x3c, !PT ;  /* 0x0000001a0f0f2212 */ /* 0x000fc600078e3cff */
[----:B------:R-:W4:Y:S01]  /*04a0*/  @P4 LDG.E R26, desc[UR6][R8.64+0x50] ;  /* 0x00005006081a4981 */ /* 0x000f22000c1e1900 */
[----:B------:R-:W-:-:S03]  /*04b0*/  @!P0 LOP3.LUT R2, R2, R19, RZ, 0x3c, !PT ;  /* 0x0000001302028212 */ /* 0x000fc600078e3cff */
[----:B------:R-:W4:Y:S01]  /*04c0*/  @P1 LDG.E R19, desc[UR6][R8.64+0x20] ;  /* 0x0000200608131981 */ /* 0x000f22000c1e1900 */
[----:B------:R-:W-:-:S03]  /*04d0*/  @!P0 LOP3.LUT R6, R6, R21, RZ, 0x3c, !PT ;  /* 0x0000001506068212 */ /* 0x000fc600078e3cff */
[----:B------:R-:W4:Y:S01]  /*04e0*/  @P2 LDG.E R21, desc[UR6][R8.64+0x2c] ;  /* 0x00002c0608152981 */ /* 0x000f22000c1e1900 */
[----:B------:R-:W-:-:S03]  /*04f0*/  @P1 LOP3.LUT R2, R2, R25, RZ, 0x3c, !PT ;  /* 0x0000001902021212 */ /* 0x000fc600078e3cff */
[----:B------:R-:W4:Y:S01]  /*0500*/  @P2 LDG.E R25, desc[UR6][R8.64+0x34] ;  /* 0x0000340608192981 */ /* 0x000f22000c1e1900 */
[----:B--2---:R-:W-:-:S03]  /*0510*/  @!P0 LOP3.LUT R3, R3, R20, RZ, 0x3c, !PT ;  /* 0x0000001403038212 */ /* 0x004fc600078e3cff */
[----:B------:R-:W2:Y:S01]  /*0520*/  @P1 LDG.E R20, desc[UR6][R8.64+0x1c] ;  /* 0x00001c0608141981 */ /* 0x000ea2000c1e1900 */
[----:B---3--:R-:W-:-:S03]  /*0530*/  @P1 LOP3.LUT R7, R7, R22, RZ, 0x3c, !PT ;  /* 0x0000001607071212 */ /* 0x008fc600078e3cff */
[----:B------:R-:W3:Y:S01]  /*0540*/  @P2 LDG.E R22, desc[UR6][R8.64+0x30] ;  /* 0x0000300608162981 */ /* 0x000ee2000c1e1900 */
[----:B----4-:R-:W-:-:S03]  /*0550*/  @P2 LOP3.LUT R7, R7, R24, RZ, 0x3c, !PT ;  /* 0x0000001807072212 */ /* 0x010fc600078e3cff */
[----:B------:R-:W4:Y:S01]  /*0560*/  @P3 LDG.E R24, desc[UR6][R8.64+0x4c] ;  /* 0x00004c0608183981 */ /* 0x000f22000c1e1900 */
[----:B------:R-:W-:-:S04]  /*0570*/  @P3 LOP3.LUT R15, R15, R28, RZ, 0x3c, !PT ;  /* 0x0000001c0f0f3212 */ /* 0x000fc800078e3cff */
[----:B------:R-:W-:Y:S02]  /*0580*/  @P4 LOP3.LUT R15, R15, R26, RZ, 0x3c, !PT ;  /* 0x0000001a0f0f4212 */ /* 0x000fe400078e3cff */
[----:B------:R-:W-:Y:S01]  /*0590*/  @P1 LOP3.LUT R6, R6, R19, RZ, 0x3c, !PT ;  /* 0x0000001306061212 */ /* 0x000fe200078e3cff */
[----:B------:R-:W4:Y:S04]  /*05a0*/  @P5 LDG.E R26, desc[UR6][R8.64+0x64] ;  /* 0x00006406081a5981 */ /* 0x000f28000c1e1900 */
[----:B------:R-:W4:Y:S01]  /*05b0*/  @P3 LDG.E R19, desc[UR6][R8.64+0x40] ;  /* 0x0000400608133981 */ /* 0x000f22000c1e1900 */
[----:B------:R-:W-:Y:S02]  /*05c0*/  @P2 LOP3.LUT R2, R2, R21, RZ, 0x3c, !PT ;  /* 0x0000001502022212 */ /* 0x000fe400078e3cff */
[----:B------:R-:W-:Y:S01]  /*05d0*/  @P2 LOP3.LUT R6, R6, R25, RZ, 0x3c, !PT ;  /* 0x0000001906062212 */ /* 0x000fe200078e3cff */
[----:B------:R-:W4:Y:S04]  /*05e0*/  @P3 LDG.E R21, desc[UR6][R8.64+0x48] ;  /* 0x0000480608153981 */ /* 0x000f28000c1e1900 */
[----:B------:R-:W4:Y:S01]  /*05f0*/  @P4 LDG.E R25, desc[UR6][R8.64+0x54] ;  /* 0x0000540608194981 */ /* 0x000f22000c1e1900 */
[----:B--2---:R-:W-:-:S03]  /*0600*/  @P1 LOP3.LUT R3, R3, R20, RZ, 0x3c, !PT ;  /* 0x0000001403031212 */ /* 0x004fc600078e3cff */
[----:B------:R-:W2:Y:S01]  /*0610*/  @P3 LDG.E R20, desc[UR6][R8.64+0x44] ;  /* 0x0000440608143981 */ /* 0x000ea2000c1e1900 */
[----:B---3--:R-:W-:-:S03]  /*0620*/  @P2 LOP3.LUT R3, R3, R22, RZ, 0x3c, !PT ;  /* 0x0000001603032212 */ /* 0x008fc600078e3cff */
[----:B------:R-:W3:Y:S01]  /*0630*/  @P4 LDG.E R22, desc[UR6][R8.64+0x58] ;  /* 0x0000580608164981 */ /* 0x000ee2000c1e1900 */
[----:B----4-:R-:W-:-:S03]  /*0640*/  @P3 LOP3.LUT R7, R7, R24, RZ, 0x3c, !PT ;  /* 0x0000001807073212 */ /* 0x010fc600078e3cff */
[----:B------:R-:W4:Y:S01]  /*0650*/  @P4 LDG.E R24, desc[UR6][R8.64+0x60] ;  /* 0x0000600608184981 */ /* 0x000f22000c1e1900 */
[----:B------:R-:W-:Y:S02]  /*0660*/  LOP3.LUT P0, RZ, R23, 0x80, RZ, 0xc0, !PT ;  /* 0x0000008017ff7812 */ /* 0x000fe4000780c0ff */
[----:B------:R-:W-:Y:S02]  /*0670*/  @P5 LOP3.LUT R15, R15, R26, RZ, 0x3c, !PT ;  /* 0x0000001a0f0f5212 */ /* 0x000fe400078e3cff */
[----:B------:R-:W4:Y:S01]  /*0680*/  @P6 LDG.E R26, desc[UR6][R8.64+0x78] ;  /* 0x00007806081a6981 */ /* 0x000f22000c1e1900 */
[----:B------:R-:W-:-:S03]  /*0690*/  @P3 LOP3.LUT R2, R2, R19, RZ, 0x3c, !PT ;  /* 0x0000001302023212 */ /* 0x000fc600078e3cff */
[----:B------:R-:W4:Y:S01]  /*06a0*/  @P4 LDG.E R19, desc[UR6][R8.64+0x5c] ;  /* 0x00005c0608134981 */ /* 0x000f22000c1e1900 */
[----:B------:R-:W-:-:S03]  /*06b0*/  @P3 LOP3.LUT R6, R6, R21, RZ, 0x3c, !PT ;  /* 0x0000001506063212 */ /* 0x000fc600078e3cff */
[----:B------:R-:W4:Y:S01]  /*06c0*/  @P5 LDG.E R21, desc[UR6][R8.64+0x68] ;  /* 0x0000680608155981 */ /* 0x000f22000c1e1900 */
[----:B------:R-:W-:-:S03]  /*06d0*/  @P4 LOP3.LUT R2, R2, R25, RZ, 0x3c, !PT ;  /* 0x0000001902024212 */ /* 0x000fc600078e3cff */
[----:B------:R-:W4:Y:S01]  /*06e0*/  @P5 LDG.E R25, desc[UR6][R8.64+0x70] ;  /* 0x0000700608195981 */ /* 0x000f22000c1e1900 */
[----:B--2---:R-:W-:-:S03]  /*06f0*/  @P3 LOP3.LUT R3, R3, R20, RZ, 0x3c, !PT ;  /* 0x0000001403033212 */ /* 0x004fc600078e3cff */
[----:B------:R-:W2:Y:S01]  /*0700*/  @P5 LDG.E R20, desc[UR6][R8.64+0x6c] ;  /* 0x00006c0608145981 */ /* 0x000ea2000c1e1900 */
[----:B---3--:R-:W-:-:S03]  /*0710*/  @P4 LOP3.LUT R3, R3, R22, RZ, 0x3c, !PT ;  /* 0x0000001603034212 */ /* 0x008fc600078e3cff */
[----:B------:R-:W3:Y:S01]  /*0720*/  @P5 LDG.E R22, desc[UR6][R8.64+0x74] ;  /* 0x0000740608165981 */ /* 0x000ee2000c1e1900 */
[----:B----4-:R-:W-:-:S03]  /*0730*/  @P4 LOP3.LUT R7, R7, R24, RZ, 0x3c, !PT ;  /* 0x0000001807074212 */ /* 0x010fc600078e3cff */
[----:B------:R-:W4:Y:S01]  /*0740*/  @P0 LDG.E R24, desc[UR6][R8.64+0x8c] ;  /* 0x00008c0608180981 */ /* 0x000f22000c1e1900 */
[----:B------:R-:W-:-:S03]  /*0750*/  @P6 LOP3.LUT R15, R15, R26, RZ, 0x3c, !PT ;  /* 0x0000001a0f0f6212 */ /* 0x000fc600078e3cff */
        /* <DEDUP_REMOVED lines=13> */
[----:B------:R-:W-:Y:S02]  /*0830*/  @P6 LOP3.LUT R2, R2, R27, RZ, 0x3c, !PT ;  /* 0x0000001b02026212 */ /* 0x000fe400078e3cff */
[----:B------:R-:W-:Y:S02]  /*0840*/  @P6 LOP3.LUT R6, R6, R19, RZ, 0x3c, !PT ;  /* 0x0000001306066212 */ /* 0x000fe400078e3cff */
[----:B------:R-:W-:Y:S02]  /*0850*/  @P0 LOP3.LUT R2, R2, R21, RZ, 0x3c, !PT ;  /* 0x0000001502020212 */ /* 0x000fe400078e3cff */
[----:B------:R-:W-:Y:S02]  /*0860*/  @P0 LOP3.LUT R6, R6, R25, RZ, 0x3c, !PT ;  /* 0x0000001906060212 */ /* 0x000fe400078e3cff */
[----:B--2---:R-:W-:Y:S02]  /*0870*/  @P6 LOP3.LUT R3, R3, R20, RZ, 0x3c, !PT ;  /* 0x0000001403036212 */ /* 0x004fe400078e3cff */
[----:B---3--:R-:W-:-:S02]  /*0880*/  @P6 LOP3.LUT R7, R7, R22, RZ, 0x3c, !PT ;  /* 0x0000001607076212 */ /* 0x008fc400078e3cff */
[----:B----4-:R-:W-:Y:S02]  /*0890*/  @P0 LOP3.LUT R3, R3, R24, RZ, 0x3c, !PT ;  /* 0x0000001803030212 */ /* 0x010fe400078e3cff */
[----:B------:R-:W-:Y:S02]  /*08a0*/  @P0 LOP3.LUT R7, R7, R26, RZ, 0x3c, !PT ;  /* 0x0000001a07070212 */ /* 0x000fe400078e3cff */
[----:B------:R-:W-:-:S13]  /*08b0*/  R2P PR, R23.B1, 0x7f ;  /* 0x0000007f17007804 */ /* 0x000fda0000001000 */
[----:B------:R-:W2:Y:S04]  /*08c0*/  @P0 LDG.E R20, desc[UR6][R8.64+0xa0] ;  /* 0x0000a00608140981 */ /* 0x000ea8000c1e1900 */
[----:B------:R-:W3:Y:S04]  /*08d0*/  @P1 LDG.E R24, desc[UR6][R8.64+0xb4] ;  /* 0x0000b40608181981 */ /* 0x000ee8000c1e1900 */
[----:B------:R-:W4:Y:S04]  /*08e0*/  @P2 LDG.E R26, desc[UR6][R8.64+0xc8] ;  /* 0x0000c806081a2981 */ /* 0x000f28000c1e1900 */
[----:B------:R-:W4:Y:S04]  /*08f0*/  @P3 LDG.E R28, desc[UR6][R8.64+0xdc] ;  /* 0x0000dc06081c3981 */ /* 0x000f28000c1e1900 */
[----:B------:R-:W4:Y:S04]  /*0900*/  @P0 LDG.E R21, desc[UR6][R8.64+0xa4] ;  /* 0x0000a40608150981 */ /* 0x000f28000c1e1900 */
[----:B------:R-:W4:Y:S04]  /*0910*/  @P0 LDG.E R22, desc[UR6][R8.64+0xa8] ;  /* 0x0000a80608160981 */ /* 0x000f28000c1e1900 */
        /* <DEDUP_REMOVED lines=22> */
[----:B------:R-:W-:Y:S02]  /*0a80*/  LOP3.LUT P0, RZ, R23, 0x8000, RZ, 0xc0, !PT ;  /* 0x0000800017ff7812 */ /* 0x000fe4000780c0ff */
[----:B----4-:R-:W-:Y:S01]  /*0a90*/  @P5 LOP3.LUT R15, R15, R26, RZ, 0x3c, !PT ;  /* 0x0000001a0f0f5212 */ /* 0x010fe200078e3cff */
[----:B------:R-:W4:Y:S04]  /*0aa0*/  @P3 LDG.E R23, desc[UR6][R8.64+0xe0] ;  /* 0x0000e00608173981 */ /* 0x000f28000c1e1900 */
[----:B------:R-:W2:Y:S01]  /*0ab0*/  @P3 LDG.E R26, desc[UR6][R8.64+0xe4] ;  /* 0x0000e406081a3981 */ /* 0x000ea2000c1e1900 */
[----:B------:R-:W-:-:S03]  /*0ac0*/  @P1 LOP3.LUT R2, R2, R21, RZ, 0x3c, !PT ;  /* 0x0000001502021212 */ /* 0x000fc600078e3cff */
        /* <DEDUP_REMOVED lines=9> */
[----:B---3--:R-:W-:-:S03]  /*0b60*/  @P2 LOP3.LUT R7, R7, R24, RZ, 0x3c, !PT ;  /* 0x0000001807072212 */ /* 0x008fc600078e3cff */
[----:B------:R-:W3:Y:S01]  /*0b70*/  @P4 LDG.E R24, desc[UR6][R8.64+0x100] ;  /* 0x0001000608184981 */ /* 0x000ee2000c1e1900 */
[----:B----4-:R-:W-:-:S03]  /*0b80*/  @P3 LOP3.LUT R2, R2, R23, RZ, 0x3c, !PT ;  /* 0x0000001702023212 */ /* 0x010fc600078e3cff */
[----:B------:R-:W4:Y:S01]  /*0b90*/  @P5 LDG.E R23, desc[UR6][R8.64+0x108] ;  /* 0x0001080608175981 */ /* 0x000f22000c1e1900 */
[----:B--2---:R-:W-:-:S03]  /*0ba0*/  @P2 LOP3.LUT R6, R6, R21, RZ, 0x3c, !PT ;  /* 0x0000001506062212 */ /* 0x004fc600078e3cff */
[----:B------:R-:W2:Y:S01]  /*0bb0*/  @P4 LDG.E R21, desc[UR6][R8.64+0xfc] ;  /* 0x0000fc0608154981 */ /* 0x000ea2000c1e1900 */
[----:B------:R-:W-:-:S03]  /*0bc0*/  @P2 LOP3.LUT R3, R3, R22, RZ, 0x3c, !PT ;  /* 0x0000001603032212 */ /* 0x000fc600078e3cff */
[----:B------:R-:W2:Y:S01]  /*0bd0*/  @P4 LDG.E R22, desc[UR6][R8.64+0xf8] ;  /* 0x0000f80608164981 */ /* 0x000ea2000c1e1900 */
[----:B------:R-:W-:Y:S02]  /*0be0*/  @P3 LOP3.LUT R3, R3, R26, RZ, 0x3c, !PT ;  /* 0x0000001a03033212 */ /* 0x000fe400078e3cff */
[----:B------:R-:W-:Y:S01]  /*0bf0*/  @P3 LOP3.LUT R6, R6, R25, RZ, 0x3c, !PT ;  /* 0x0000001906063212 */ /* 0x000fe200078e3cff */
[----:B------:R-:W2:Y:S04]  /*0c00*/  @P5 LDG.E R26, desc[UR6][R8.64+0x10c] ;  /* 0x00010c06081a5981 */ /* 0x000ea8000c1e1900 */
        /* <DEDUP_REMOVED lines=15> */
[----:B------:R-:W-:-:S03]  /*0d00*/  @P5 LOP3.LUT R3, R3, R26, RZ, 0x3c, !PT ;  /* 0x0000001a03035212 */ /* 0x000fc600078e3cff */
[----:B------:R-:W2:Y:S01]  /*0d10*/  @P0 LDG.E R26, desc[UR6][R8.64+0x134] ;  /* 0x00013406081a0981 */ /* 0x000ea2000c1e1900 */
[----:B------:R-:W-:-:S03]  /*0d20*/  @P5 LOP3.LUT R6, R6, R25, RZ, 0x3c, !PT ;  /* 0x0000001906065212 */ /* 0x000fc600078e3cff */
[----:B------:R-:W2:Y:S01]  /*0d30*/  @P0 LDG.E R25, desc[UR6][R8.64+0x138] ;  /* 0x0001380608190981 */ /* 0x000ea2000c1e1900 */
[----:B------:R-:W-:-:S05]  /*0d40*/  VIADD R18, R18, 0x10 ;  /* 0x0000001012127836 */ /* 0x000fca0000000000 */
[----:B------:R-:W-:Y:S02]  /*0d50*/  ISETP.NE.AND P1, PT, R18, 0x20, PT ;  /* 0x000000201200780c */ /* 0x000fe40003f25270 */
[----:B------:R-:W-:Y:S02]  /*0d60*/  @P5 LOP3.LUT R7, R7, R20, RZ, 0x3c, !PT ;  /* 0x0000001407075212 */ /* 0x000fe400078e3cff */
[----:B------:R-:W-:Y:S02]  /*0d70*/  @P6 LOP3.LUT R2, R2, R19, RZ, 0x3c, !PT ;  /* 0x0000001302026212 */ /* 0x000fe400078e3cff */
[----:B---3--:R-:W-:Y:S02]  /*0d80*/  @P6 LOP3.LUT R7, R7, R24, RZ, 0x3c, !PT ;  /* 0x0000001807076212 */ /* 0x008fe400078e3cff */
[----:B----4-:R-:W-:Y:S02]  /*0d90*/  @P0 LOP3.LUT R2, R2, R23, RZ, 0x3c, !PT ;  /* 0x0000001702020212 */ /* 0x010fe400078e3cff */
[----:B------:R-:W-:-:S02]  /*0da0*/  @P0 LOP3.LUT R7, R7, R28, RZ, 0x3c, !PT ;  /* 0x0000001c07070212 */ /* 0x000fc400078e3cff */
[----:B--2---:R-:W-:Y:S02]  /*0db0*/  @P6 LOP3.LUT R6, R6, R21, RZ, 0x3c, !PT ;  /* 0x0000001506066212 */ /* 0x004fe400078e3cff */
[----:B------:R-:W-:-:S04]  /*0dc0*/  @P6 LOP3.LUT R3, R3, R22, RZ, 0x3c, !PT ;  /* 0x0000001603036212 */ /* 0x000fc800078e3cff */
[----:B------:R-:W-:Y:S02]  /*0dd0*/  @P0 LOP3.LUT R3, R3, R26, RZ, 0x3c, !PT ;  /* 0x0000001a03030212 */ /* 0x000fe400078e3cff */
[----:B------:R-:W-:Y:S01]  /*0de0*/  @P0 LOP3.LUT R6, R6, R25, RZ, 0x3c, !PT ;  /* 0x0000001906060212 */ /* 0x000fe200078e3cff */
[----:B------:R-:W-:Y:S06]  /*0df0*/  @P1 BRA `(.L_x_4) ;  /* 0xfffffff400481947 */ /* 0x000fec000383ffff */
[----:B------:R-:W-:-:S05]  /*0e00*/  VIADD R16, R16, 0x1 ;  /* 0x0000000110107836 */ /* 0x000fca0000000000 */
[----:B------:R-:W-:-:S13]  /*0e10*/  ISETP.NE.AND P0, PT, R16, 0x5, PT ;  /* 0x000000051000780c */ /* 0x000fda0003f05270 */
[----:B------:R-:W-:Y:S05]  /*0e20*/  @P0 BRA `(.L_x_5) ;  /* 0xfffffff400200947 */ /* 0x000fea000383ffff */
[----:B------:R-:W0:Y:S01]  /*0e30*/  S2R R17, SR_TID.X ;  /* 0x0000000000117919 */ /* 0x000e220000002100 */
[----:B------:R-:W1:Y:S01]  /*0e40*/  LDC.64 R8, c[0x0][0x388] ;  /* 0x0000e200ff087b82 */ /* 0x000e620000000a00 */
[----:B------:R-:W-:Y:S02]  /*0e50*/  VIADD R14, R14, 0x1 ;  /* 0x000000010e0e7836 */ /* 0x000fe40000000000 */
[----:B0-----:R-:W-:-:S04]  /*0e60*/  IMAD R17, R10, UR8, R17 ;  /* 0x000000080a117c24 */ /* 0x001fc8000f8e0211 */
[----:B-1----:R-:W-:Y:S01]  /*0e70*/  IMAD.WIDE R8, R17, 0x30, R8 ;  /* 0x0000003011087825 */ /* 0x002fe200078e0208 */
[----:B------:R-:W-:-:S04]  /*0e80*/  LOP3.LUT R17, R11, 0x3, RZ, 0xc0, !PT ;  /* 0x000000030b117812 */ /* 0x000fc800078ec0ff */
[----:B------:R0:W-:Y:S01]  /*0e90*/  STG.E.64 desc[UR6][R8.64+0x8], R2 ;  /* 0x0000080208007986 */ /* 0x0001e2000c101b06 */
[----:B------:R-:W-:-:S03]  /*0ea0*/  ISETP.GE.U32.AND P0, PT, R14, R17, PT ;  /* 0x000000110e00720c */ /* 0x000fc60003f06070 */
[----:B------:R0:W-:Y:S04]  /*0eb0*/  STG.E.64 desc[UR6][R8.64+0x10], R6 ;  /* 0x0000100608007986 */ /* 0x0001e8000c101b06 */
[----:B------:R0:W-:Y:S06]  /*0ec0*/  STG.E desc[UR6][R8.64+0x4], R15 ;  /* 0x0000040f08007986 */ /* 0x0001ec000c101906 */
[----:B------:R-:W-:Y:S05]  /*0ed0*/  @!P0 BRA `(.L_x_6) ;  /* 0xfffffff000e48947 */ /* 0x000fea000383ffff */
.L_x_3:
[----:B------:R-:W-:Y:S05]  /*0ee0*/  BSYNC.RECONVERGENT B1 ;  /* 0x0000000000017941 */ /* 0x000fea0003800200 */
.L_x_2:
[----:B------:R-:W-:Y:S01]  /*0ef0*/  ISETP.GT.U32.AND P0, PT, R11, 0x3, PT ;  /* 0x000000030b00780c */ /* 0x000fe20003f04070 */
[----:B------:R-:W-:Y:S01]  /*0f00*/  VIADD R13, R13, 0x1 ;  /* 0x000000010d0d7836 */ /* 0x000fe20000000000 */
[--C-:B------:R-:W-:Y:S02]  /*0f10*/  SHF.R.U64 R11, R11, 0x2, R12.reuse ;  /* 0x000000020b0b7819 */ /* 0x100fe4000000120c */
[----:B------:R-:W-:Y:S02]  /*0f20*/  ISETP.GT.U32.AND.EX P0, PT, R12, RZ, PT, P0 ;  /* 0x000000ff0c00720c */ /* 0x000fe40003f04100 */
[----:B------:R-:W-:-:S11]  /*0f30*/  SHF.R.U32.HI R12, RZ, 0x2, R12 ;  /* 0x00000002ff0c7819 */ /* 0x000fd6000001160c */
[----:B------:R-:W-:Y:S05]  /*0f40*/  @P0 BRA `(.L_x_7) ;  /* 0xfffffff000a80947 */ /* 0x000fea000383ffff */
.L_x_1:
[----:B------:R-:W-:Y:S05]  /*0f50*/  BSYNC.RECONVERGENT B0 ;  /* 0x0000000000007941 */ /* 0x000fea0003800200 */
.L_x_0:
[----:B------:R-:W1:Y:S01]  /*0f60*/  S2R R11, SR_TID.X ;  /* 0x00000000000b7919 */ /* 0x000e620000002100 */
[----:B0-----:R-:W0:Y:S01]  /*0f70*/  LDC.64 R2, c[0x0][0x388] ;  /* 0x0000e200ff027b82 */ /* 0x001e220000000a00 */
[----:B------:R-:W1:Y:S01]  /*0f80*/  LDCU UR5, c[0x0][0x390] ;  /* 0x00007200ff0577ac */ /* 0x000e620008000800 */
[----:B------:R-:W-:Y:S01]  /*0f90*/  BSSY.RECONVERGENT B0, `(.L_x_8) ;  /* 0x0000039000007945 */ /* 0x000fe20003800200 */
[----:B------:R-:W-:Y:S01]  /*0fa0*/  IMAD.MOV.U32 R14, RZ, RZ, RZ ;  /* 0x000000ffff0e7224 */ /* 0x000fe200078e00ff */
[----:B-1----:R-:W-:Y:S01]  /*0fb0*/  ISETP.GE.U32.AND P0, PT, R11, UR5, PT ;  /* 0x000000050b007c0c */ /* 0x002fe2000bf06070 */
[----:B------:R-:W-:-:S04]  /*0fc0*/  IMAD R5, R10, UR8, R11 ;  /* 0x000000080a057c24 */ /* 0x000fc8000f8e020b */
[----:B0-----:R-:W-:-:S05]  /*0fd0*/  IMAD.WIDE R2, R5, 0x30, R2 ;  /* 0x0000003005027825 */ /* 0x001fca00078e0202 */
[----:B------:R0:W-:Y:S04]  /*0fe0*/  STG.E.64 desc[UR6][R2.64+0x18], RZ ;  /* 0x000018ff02007986 */ /* 0x0001e8000c101b06 */
[----:B------:R0:W-:Y:S04]  /*0ff0*/  STG.E desc[UR6][R2.64+0x20], RZ ;  /* 0x000020ff02007986 */ /* 0x0001e8000c101906 */
[----:B------:R0:W-:Y:S01]  /*1000*/  STG.E.64 desc[UR6][R2.64+0x28], RZ ;  /* 0x000028ff02007986 */ /* 0x0001e2000c101b06 */
[----:B------:R-:W-:Y:S06]  /*1010*/  BAR.SYNC.DEFER_BLOCKING 0x0 ;  /* 0x0000000000007b1d */ /* 0x000fec0000010000 */
[----:B------:R-:W-:Y:S05]  /*1020*/  @P0 BRA `(.L_x_9) ;  /* 0x0000000000bc0947 */ /* 0x000fea0003800000 */
[----:B------:R1:W5:Y:S04]  /*1030*/  LDG.E.64 R4, desc[UR6][R2.64] ;  /* 0x0000000602047981 */ /* 0x000368000c1e1b00 */
[----:B------:R1:W5:Y:S04]  /*1040*/  LDG.E.64 R8, desc[UR6][R2.64+0x8] ;  /* 0x0000080602087981 */ /* 0x000368000c1e1b00 */
[----:B------:R1:W5:Y:S01]  /*1050*/  LDG.E.64 R6, desc[UR6][R2.64+0x10] ;  /* 0x0000100602067981 */ /* 0x000362000c1e1b00 */
[----:B------:R-:W2:Y:S01]  /*1060*/  LDCU UR4, c[0x0][0x370] ;  /* 0x00006e00ff0477ac */ /* 0x000ea20008000800 */
[----:B------:R-:W-:Y:S01]  /*1070*/  BSSY.RECONVERGENT B1, `(.L_x_10) ;  /* 0x0000026000017945 */ /* 0x000fe20003800200 */
[----:B------:R-:W-:-:S02]  /*1080*/  IMAD.MOV.U32 R14, RZ, RZ, RZ ;  /* 0x000000ffff0e7224 */ /* 0x000fc400078e00ff */
[----:B------:R-:W-:Y:S02]  /*1090*/  IMAD.MOV.U32 R16, RZ, RZ, R11 ;  /* 0x000000ffff107224 */ /* 0x000fe400078e000b */
[----:B-12---:R-:W-:-:S07]  /*10a0*/  IMAD R13, R0, UR4, RZ ;  /* 0x00000004000d7c24 */ /* 0x006fce000f8e02ff */
.L_x_11:
[----:B-----5:R-:W-:Y:S01]  /*10b0*/  SHF.R.U32.HI R12, RZ, 0x2, R5 ;  /* 0x00000002ff0c7819 */ /* 0x020fe20000011605 */
[----:B------:R-:W-:Y:S01]  /*10c0*/  IMAD.IADD R16, R13, 0x1, R16 ;  /* 0x000000010d107824 */ /* 0x000fe200078e0210 */
[----:B------:R-:W-:Y:S02]  /*10d0*/  SHF.R.U32.HI R17, RZ, 0x2, R8 ;  /* 0x00000002ff117819 */ /* 0x000fe40000011608 */
[----:B------:R-:W-:Y:S01]  /*10e0*/  LOP3.LUT R12, R12, R5, RZ, 0x3c, !PT ;  /* 0x000000050c0c7212 */ /* 0x000fe200078e3cff */
[----:B------:R-:W-:Y:S01]  /*10f0*/  IMAD.SHL.U32 R5, R7, 0x10, RZ ;  /* 0x0000001007057824 */ /* 0x000fe200078e00ff */
[----:B------:R-:W-:Y:S02]  /*1100*/  LOP3.LUT R17, R17, R8, RZ, 0x3c, !PT ;  /* 0x0000000811117212 */ /* 0x000fe400078e3cff */
[----:B------:R-:W-:Y:S01]  /*1110*/  ISETP.GE.U32.AND P1, PT, R16, UR5, PT ;  /* 0x0000000510007c0c */ /* 0x000fe2000bf26070 */
[----:B------:R-:W-:-:S05]  /*1120*/  IMAD.SHL.U32 R15, R12, 0x2, RZ ;  /* 0x000000020c0f7824 */ /* 0x000fca00078e00ff */
[----:B------:R-:W-:Y:S01]  /*1130*/  LOP3.LUT R18, R12, R15, R5, 0x96, !PT ;  /* 0x0000000f0c127212 */ /* 0x000fe200078e9605 */
[----:B------:R-:W-:Y:S02]  /*1140*/  IMAD.MOV.U32 R12, RZ, RZ, R6 ;  /* 0x000000ffff0c7224 */ /* 0x000fe400078e0006 */
[----:B------:R-:W-:Y:S01]  /*1150*/  IMAD.SHL.U32 R5, R17, 0x2, RZ ;  /* 0x0000000211057824 */ /* 0x000fe200078e00ff */
[----:B------:R-:W-:Y:S01]  /*1160*/  LOP3.LUT R6, R18, R7, RZ, 0x3c, !PT ;  /* 0x0000000712067212 */ /* 0x000fe200078e3cff */
[----:B------:R-:W-:-:S04]  /*1170*/  IMAD.MOV.U32 R15, RZ, RZ, 0x2f800000 ;  /* 0x2f800000ff0f7424 */ /* 0x000fc800078e00ff */
[----:B------:R-:W-:-:S05]  /*1180*/  IMAD.SHL.U32 R8, R6, 0x10, RZ ;  /* 0x0000001006087824 */ /* 0x000fca00078e00ff */
[----:B------:R-:W-:Y:S02]  /*1190*/  LOP3.LUT R17, R17, R5, R8, 0x96, !PT ;  /* 0x0000000511117212 */ /* 0x000fe400078e9608 */
[C---:B------:R-:W-:Y:S01]  /*11a0*/  IADD3 R5, PT, PT, R4.reuse, 0x587c5, R6 ;  /* 0x000587c504057810 */ /* 0x040fe20007ffe006 */
[----:B------:R-:W-:Y:S01]  /*11b0*/  VIADD R4, R4, 0xb0f8a ;  /* 0x000b0f8a04047836 */ /* 0x000fe20000000000 */
[----:B------:R-:W-:Y:S02]  /*11c0*/  LOP3.LUT R17, R17, R6, RZ, 0x3c, !PT ;  /* 0x0000000611117212 */ /* 0x000fe400078e3cff */
[----:B------:R-:W-:-:S03]  /*11d0*/  I2FP.F32.U32 R5, R5 ;  /* 0x0000000500057245 */ /* 0x000fc60000201000 */
[----:B------:R-:W-:Y:S02]  /*11e0*/  IMAD.IADD R8, R17, 0x1, R4 ;  /* 0x0000000111087824 */ /* 0x000fe400078e0204 */
[----:B------:R-:W-:-:S03]  /*11f0*/  FFMA R5, R5, R15, 1.1641532182693481445e-10 ;  /* 0x2f00000005057423 */ /* 0x000fc6000000000f */
[----:B------:R-:W-:-:S05]  /*1200*/  I2FP.F32.U32 R8, R8 ;  /* 0x0000000800087245 */ /* 0x000fca0000201000 */
[----:B------:R-:W-:Y:S01]  /*1210*/  FFMA R8, R8, R15, 1.1641532182693481445e-10 ;  /* 0x2f00000008087423 */ /* 0x000fe2000000000f */
[----:B------:R-:W-:-:S03]  /*1220*/  VIADD R15, R14, 0x1 ;  /* 0x000000010e0f7836 */ /* 0x000fc60000000000 */
[----:B------:R-:W-:-:S04]  /*1230*/  FMUL R8, R8, R8 ;  /* 0x0000000808087220 */ /* 0x000fc80000400000 */
[----:B------:R-:W-:Y:S01]  /*1240*/  FFMA R8, R5, R5, R8 ;  /* 0x0000000505087223 */ /* 0x000fe20000000008 */
[----:B------:R-:W-:Y:S02]  /*1250*/  IMAD.MOV.U32 R5, RZ, RZ, R9 ;  /* 0x000000ffff057224 */ /* 0x000fe400078e0009 */
[----:B------:R-:W-:Y:S02]  /*1260*/  IMAD.MOV.U32 R9, RZ, RZ, R7 ;  /* 0x000000ffff097224 */ /* 0x000fe400078e0007 */
[----:B------:R-:W-:Y:S01]  /*1270*/  FSETP.GEU.AND P0, PT, R8, 1, PT ;  /* 0x3f8000000800780b */ /* 0x000fe20003f0e000 */
[----:B------:R-:W-:Y:S02]  /*1280*/  IMAD.MOV.U32 R8, RZ, RZ, R12 ;  /* 0x000000ffff087224 */ /* 0x000fe400078e000c */
[----:B------:R-:W-:-:S10]  /*1290*/  IMAD.MOV.U32 R7, RZ, RZ, R17 ;  /* 0x000000ffff077224 */ /* 0x000fd400078e0011 */
[----:B------:R-:W-:-:S04]  /*12a0*/  @P0 IMAD.MOV R15, RZ, RZ, R14 ;  /* 0x000000ffff0f0224 */ /* 0x000fc800078e020e */
[----:B------:R-:W-:Y:S01]  /*12b0*/  IMAD.MOV.U32 R14, RZ, RZ, R15 ;  /* 0x000000ffff0e7224 */ /* 0x000fe200078e000f */
[----:B------:R-:W-:Y:S06]  /*12c0*/  @!P1 BRA `(.L_x_11) ;  /* 0xfffffffc00789947 */ /* 0x000fec000383ffff */
[----:B------:R-:W-:Y:S05]  /*12d0*/  BSYNC.RECONVERGENT B1 ;  /* 0x0000000000017941 */ /* 0x000fea0003800200 */
.L_x_10:
[----:B------:R-:W-:Y:S01]  /*12e0*/  IMAD.MOV.U32 R13, RZ, RZ, R9 ;  /* 0x000000ffff0d7224 */ /* 0x000fe200078e0009 */
[----:B------:R1:W-:Y:S04]  /*12f0*/  STG.E.64 desc[UR6][R2.64+0x10], R6 ;  /* 0x0000100602007986 */ /* 0x0003e8000c101b06 */
[----:B------:R1:W-:Y:S04]  /*1300*/  STG.E.64 desc[UR6][R2.64+0x8], R12 ;  /* 0x0000080c02007986 */ /* 0x0003e8000c101b06 */
[----:B------:R1:W-:Y:S02]  /*1310*/  STG.E.64 desc[UR6][R2.64], R4 ;  /* 0x0000000402007986 */ /* 0x0003e4000c101b06 */
.L_x_9:
[----:B------:R-:W-:Y:S05]  /*1320*/  BSYNC.RECONVERGENT B0 ;  /* 0x0000000000007941 */ /* 0x000fea0003800200 */
.L_x_8:
[----:B------:R-:W2:Y:S08]  /*1330*/  S2UR UR5, SR_CgaCtaId ;  /* 0x00000000000579c3 */ /* 0x000eb00000008800 */
[----:B------:R-:W-:Y:S01]  /*1340*/  BAR.SYNC.DEFER_BLOCKING 0x0 ;  /* 0x0000000000007b1d */ /* 0x000fe20000010000 */
[----:B------:R-:W-:Y:S02]  /*1350*/  ISETP.GE.U32.AND P0, PT, R0, 0x2, PT ;  /* 0x000000020000780c */ /* 0x000fe40003f06070 */
[----:B------:R-:W-:-:S03]  /*1360*/  ISETP.NE.AND P1, PT, R11, RZ, PT ;  /* 0x000000ff0b00720c */ /* 0x000fc60003f25270 */
[----:B------:R-:W-:Y:S02]  /*1370*/  UMOV UR4, 0x400 ;  /* 0x0000040000047882 */ /* 0x000fe40000000000 */
[----:B--2---:R-:W-:-:S06]  /*1380*/  ULEA UR4, UR5, UR4, 0x18 ;  /* 0x0000000405047291 */ /* 0x004fcc000f8ec0ff */
[----:B-1----:R-:W-:-:S05]  /*1390*/  LEA R5, R11, UR4, 0x2 ;  /* 0x000000040b057c11 */ /* 0x002fca000f8e10ff */
[----:B------:R1:W-:Y:S01]  /*13a0*/  STS [R5], R14 ;  /* 0x0000000e05007388 */ /* 0x0003e20000000800 */
[----:B------:R-:W-:Y:S06]  /*13b0*/  BAR.SYNC.DEFER_BLOCKING 0x0 ;  /* 0x0000000000007b1d */ /* 0x000fec0000010000 */
[----:B------:R-:W-:Y:S05]  /*13c0*/  @!P0 BRA `(.L_x_12) ;  /* 0x0000000000288947 */ /* 0x000fea0003800000 */
.L_x_13:
[----:B------:R-:W-:-:S04]  /*13d0*/  SHF.R.U32.HI R4, RZ, 0x1, R0 ;  /* 0x00000001ff047819 */ /* 0x000fc80000011600 */
[----:B------:R-:W-:-:S13]  /*13e0*/  ISETP.GE.U32.AND P0, PT, R11, R4, PT ;  /* 0x000000040b00720c */ /* 0x000fda0003f06070 */
[----:B0-----:R-:W-:Y:S01]  /*13f0*/  @!P0 IMAD R3, R4, 0x4, R5 ;  /* 0x0000000404038824 */ /* 0x001fe200078e0205 */
[----:B------:R-:W-:Y:S05]  /*1400*/  @!P0 LDS R2, [R5] ;  /* 0x0000000005028984 */ /* 0x000fea0000000800 */
[----:B------:R-:W0:Y:S02]  /*1410*/  @!P0 LDS R3, [R3] ;  /* 0x0000000003038984 */ /* 0x000e240000000800 */
[----:B0-----:R-:W-:-:S05]  /*1420*/  @!P0 IMAD.IADD R2, R2, 0x1, R3 ;  /* 0x0000000102028824 */ /* 0x001fca00078e0203 */
[----:B------:R2:W-:Y:S01]  /*1430*/  @!P0 STS [R5], R2 ;  /* 0x0000000205008388 */ /* 0x0005e20000000800 */
[----:B------:R-:W-:Y:S01]  /*1440*/  ISETP.GT.U32.AND P0, PT, R0, 0x3, PT ;  /* 0x000000030000780c */ /* 0x000fe20003f04070 */
[----:B------:R-:W-:-:S12]  /*1450*/  IMAD.MOV.U32 R0, RZ, RZ, R4 ;  /* 0x000000ffff007224 */ /* 0x000fd800078e0004 */
[----:B--2---:R-:W-:Y:S05]  /*1460*/  @P0 BRA `(.L_x_13) ;  /* 0xfffffffc00d80947 */ /* 0x004fea000383ffff */
.L_x_12:
[----:B------:R-:W-:Y:S06]  /*1470*/  BAR.SYNC.DEFER_BLOCKING 0x0 ;  /* 0x0000000000007b1d */ /* 0x000fec0000010000 */
[----:B------:R-:W-:Y:S05]  /*1480*/  @P1 EXIT ;  /* 0x000000000000194d */ /* 0x000fea0003800000 */
[----:B------:R-:W2:Y:S01]  /*1490*/  S2UR UR5, SR_CgaCtaId ;  /* 0x00000000000579c3 */ /* 0x000ea20000008800 */
[----:B------:R-:W-:-:S07]  /*14a0*/  UMOV UR4, 0x400 ;  /* 0x0000040000047882 */ /* 0x000fce0000000000 */
[----:B0-----:R-:W0:Y:S01]  /*14b0*/  LDC.64 R2, c[0x0][0x398] ;  /* 0x0000e600ff027b82 */ /* 0x001e220000000a00 */
[----:B--2---:R-:W-:Y:S01]  /*14c0*/  ULEA UR4, UR5, UR4, 0x18 ;  /* 0x0000000405047291 */ /* 0x004fe2000f8ec0ff */
[----:B0-----:R-:W-:-:S08]  /*14d0*/  IMAD.WIDE.U32 R10, R10, 0x4, R2 ;  /* 0x000000040a0a7825 */ /* 0x001fd000078e0002 */
[----:B-1----:R-:W0:Y:S04]  /*14e0*/  LDS R5, [UR4] ;  /* 0x00000004ff057984 */ /* 0x002e280008000800 */
[----:B0-----:R-:W-:Y:S01]  /*14f0*/  STG.E desc[UR6][R10.64], R5 ;  /* 0x000000050a007986 */ /* 0x001fe2000c101906 */
[----:B------:R-:W-:Y:S05]  /*1500*/  EXIT ;  /* 0x000000000000794d */ /* 0x000fea0003800000 */
.L_x_14:
[----:B------:R-:W-:-:S00]  /*1510*/  BRA `(.L_x_14) ;  /* 0xfffffffc00fc7947 */ /* 0x000fc0000383ffff */
[----:B------:R-:W-:-:S00]  /*1520*/  NOP ;  /* 0x0000000000007918 */ /* 0x000fc00000000000 */
        /* <DEDUP_REMOVED lines=13> */
.L_x_15:


//--------------------- .nv.global.init           --------------------------
	.section	.nv.global.init,"aw",@progbits
	.align	4
.nv.global.init:
	.type		mrg32k3aM1SubSeq,@object
	.size		mrg32k3aM1SubSeq,(mrg32k3aM2SubSeq - mrg32k3aM1SubSeq)
mrg32k3aM1SubSeq:
        /*0000*/ 	.byte	0x0b, 0xcc, 0xee, 0x04, 0x73, 0x29, 0x8b, 0x6f, 0xf6, 0x53, 0x03, 0xf6, 0x23, 0xf6, 0xea, 0xda
        /* <DEDUP_REMOVED lines=125> */
	.type		mrg32k3aM2SubSeq,@object
	.size		mrg32k3aM2SubSeq,(mrg32k3aM1 - mrg32k3aM2SubSeq)
mrg32k3aM2SubSeq:
        /* <DEDUP_REMOVED lines=126> */
	.type		mrg32k3aM1,@object
	.size		mrg32k3aM1,(mrg32k3aM1Seq - mrg32k3aM1)
mrg32k3aM1:
        /* <DEDUP_REMOVED lines=144> */
	.type		mrg32k3aM1Seq,@object
	.size		mrg32k3aM1Seq,(mrg32k3aM2 - mrg32k3aM1Seq)
mrg32k3aM1Seq:
        /* <DEDUP_REMOVED lines=144> */
	.type		mrg32k3aM2,@object
	.size		mrg32k3aM2,(mrg32k3aM2Seq - mrg32k3aM2)
mrg32k3aM2:
        /* <DEDUP_REMOVED lines=144> */
	.type		mrg32k3aM2Seq,@object
	.size		mrg32k3aM2Seq,(precalc_xorwow_matrix - mrg32k3aM2Seq)
mrg32k3aM2Seq:
        /* <DEDUP_REMOVED lines=144> */
	.type		precalc_xorwow_matrix,@object
	.size		precalc_xorwow_matrix,(precalc_xorwow_offset_matrix - precalc_xorwow_matrix)
precalc_xorwow_matrix:
        /* <DEDUP_REMOVED lines=6400> */
	.type		precalc_xorwow_offset_matrix,@object
	.size		precalc_xorwow_offset_matrix,(.L_1 - precalc_xorwow_offset_matrix)
precalc_xorwow_offset_matrix:
        /* <DEDUP_REMOVED lines=6400> */
.L_1:


//--------------------- .nv.shared._Z7MC_testjP17curandStateXORWOWjPj --------------------------
	.section	.nv.shared._Z7MC_testjP17curandStateXORWOWjPj,"aw",@nobits
	.sectionflags	@""
	.align	16
	.zero		1024


//--------------------- .nv.shared.reserved.0     --------------------------
	.section	.nv.shared.reserved.0,"aw",@nobits
	.weak		__nv_reservedSMEM_offset_0_alias
	.size		__nv_reservedSMEM_offset_0_alias, 0, 64
	.other		__nv_reservedSMEM_offset_0_alias,@"STO_CUDA_RESERVED_SHARED STV_DEFAULT"
__nv_reservedSMEM_offset_0_alias:
	.zero		0
	.zero		64


//--------------------- .nv.constant0._Z7MC_testjP17curandStateXORWOWjPj --------------------------
	.section	.nv.constant0._Z7MC_testjP17curandStateXORWOWjPj,"a",@progbits
	.sectionflags	@""
	.align	4
.nv.constant0._Z7MC_testjP17curandStateXORWOWjPj:
	.zero		928


//--------------------- SYMBOLS --------------------------

	.type		.nv.reservedSmem.offset0,@object
	.size		.nv.reservedSmem.offset0,0x4
	.type		.nv.reservedSmem.cap,@object
	.size		.nv.reservedSmem.cap,0x4
